	.headerflags	@"EF_CUDA_TEXMODE_UNIFIED EF_CUDA_64BIT_ADDRESS EF_CUDA_ACCELERATORS EF_CUDA_SM90 EF_CUDA_VIRTUAL_SM(EF_CUDA_SM90)"
	.elftype	@"ET_EXEC"


//--------------------- .nv.info                  --------------------------
	.section	.nv.info,"",@"SHT_CUDA_INFO"
	.align	4


	//----- nvinfo : EIATTR_REGCOUNT
	.align		4
        /*0000*/ 	.byte	0x04, 0x2f
        /*0002*/ 	.short	(.L_1 - .L_0)
	.align		4
.L_0:
        /*0004*/ 	.word	index@(triton_poi_fused__to_copy_add_arange_mul_8)
        /*0008*/ 	.word	0x00000009


	//----- nvinfo : EIATTR_MIN_STACK_SIZE
	.align		4
.L_1:
        /*000c*/ 	.byte	0x04, 0x12
        /*000e*/ 	.short	(.L_3 - .L_2)
	.align		4
.L_2:
        /*0010*/ 	.word	index@(triton_poi_fused__to_copy_add_arange_mul_8)
        /*0014*/ 	.word	0x00000000


	//----- nvinfo : EIATTR_FRAME_SIZE
	.align		4
.L_3:
        /*0018*/ 	.byte	0x04, 0x11
        /*001a*/ 	.short	(.L_5 - .L_4)
	.align		4
.L_4:
        /*001c*/ 	.word	index@(triton_poi_fused__to_copy_add_arange_mul_8)
        /*0020*/ 	.word	0x00000000


	//----- nvinfo : EIATTR_MIN_STACK_SIZE
	.align		4
.L_5:
        /*0024*/ 	.byte	0x04, 0x12
        /*0026*/ 	.short	(.L_7 - .L_6)
	.align		4
.L_6:
        /*0028*/ 	.word	index@(triton_poi_fused__to_copy_add_arange_mul_8)
        /*002c*/ 	.word	0x00000000
.L_7:


//--------------------- .nv.info.triton_poi_fused__to_copy_add_arange_mul_8 --------------------------
	.section	.nv.info.triton_poi_fused__to_copy_add_arange_mul_8,"",@"SHT_CUDA_INFO"
	.sectionflags	@""
	.align	4


	//----- nvinfo : EIATTR_CUDA_API_VERSION
	.align		4
        /*0000*/ 	.byte	0x04, 0x37
        /*0002*/ 	.short	(.L_9 - .L_8)
.L_8:
        /*0004*/ 	.word	0x0000007c


	//----- nvinfo : EIATTR_KPARAM_INFO
	.align		4
.L_9:
        /*0008*/ 	.byte	0x04, 0x17
        /*000a*/ 	.short	(.L_11 - .L_10)
.L_10:
        /*000c*/ 	.word	0x00000000
        /*0010*/ 	.short	0x0001
        /*0012*/ 	.short	0x0008
        /*0014*/ 	.byte	0x00, 0xf0, 0x11, 0x00


	//----- nvinfo : EIATTR_KPARAM_INFO
	.align		4
.L_11:
        /*0018*/ 	.byte	0x04, 0x17
        /*001a*/ 	.short	(.L_13 - .L_12)
.L_12:
        /*001c*/ 	.word	0x00000000
        /*0020*/ 	.short	0x0000
        /*0022*/ 	.short	0x0000
        /*0024*/ 	.byte	0x00, 0xf4, 0x21, 0x00


	//----- nvinfo : EIATTR_SPARSE_MMA_MASK
	.align		4
.L_13:
        /*0028*/ 	.byte	0x03, 0x50
        /*002a*/ 	.short	0x0000


	//----- nvinfo : EIATTR_MAXREG_COUNT
	.align		4
        /*002c*/ 	.byte	0x03, 0x1b
        /*002e*/ 	.short	0x00ff


	//----- nvinfo : EIATTR_EXIT_INSTR_OFFSETS
	.align		4
        /*0030*/ 	.byte	0x04, 0x1c
        /*0032*/ 	.short	(.L_15 - .L_14)


	//   ....[0]....
.L_14:
        /*0034*/ 	.word	0x000000d0


	//   ....[1]....
        /*0038*/ 	.word	0x00000100


	//----- nvinfo : EIATTR_REQNTID
	.align		4
.L_15:
        /*003c*/ 	.byte	0x04, 0x10
        /*003e*/ 	.short	(.L_17 - .L_16)
.L_16:
        /*0040*/ 	.word	0x00000020
        /*0044*/ 	.word	0x00000001
        /*0048*/ 	.word	0x00000001


	//----- nvinfo : EIATTR_CBANK_PARAM_SIZE
	.align		4
.L_17:
        /*004c*/ 	.byte	0x03, 0x19
        /*004e*/ 	.short	0x000c


	//----- nvinfo : EIATTR_PARAM_CBANK
	.align		4
        /*0050*/ 	.byte	0x04, 0x0a
        /*0052*/ 	.short	(.L_19 - .L_18)
	.align		4
.L_18:
        /*0054*/ 	.word	index@(.nv.constant0.triton_poi_fused__to_copy_add_arange_mul_8)
        /*0058*/ 	.short	0x0210
        /*005a*/ 	.short	0x000c


	//----- nvinfo : EIATTR_SW_WAR
	.align		4
.L_19:
        /*005c*/ 	.byte	0x04, 0x36
        /*005e*/ 	.short	(.L_21 - .L_20)
.L_20:
        /*0060*/ 	.word	0x00000008
.L_21:


//--------------------- .nv.callgraph             --------------------------
	.section	.nv.callgraph,"",@"SHT_CUDA_CALLGRAPH"
	.align	4
	.sectionentsize	8
	.align		4
        /*0000*/ 	.word	0x00000000
	.align		4
        /*0004*/ 	.word	0xffffffff
	.align		4
        /*0008*/ 	.word	0x00000000
	.align		4
        /*000c*/ 	.word	0xfffffffe
	.align		4
        /*0010*/ 	.word	0x00000000
	.align		4
        /*0014*/ 	.word	0xfffffffd
	.align		4
        /*0018*/ 	.word	0x00000000
	.align		4
        /*001c*/ 	.word	0xfffffffc


//--------------------- .text.triton_poi_fused__to_copy_add_arange_mul_8 --------------------------
	.section	.text.triton_poi_fused__to_copy_add_arange_mul_8,"ax",@progbits
	.align	128
        .global         triton_poi_fused__to_copy_add_arange_mul_8
        .type           triton_poi_fused__to_copy_add_arange_mul_8,@function
        .size           triton_poi_fused__to_copy_add_arange_mul_8,(.L_x_1 - triton_poi_fused__to_copy_add_arange_mul_8)
        .other          triton_poi_fused__to_copy_add_arange_mul_8,@"STO_CUDA_ENTRY STV_DEFAULT"
triton_poi_fused__to_copy_add_arange_mul_8:
.text.triton_poi_fused__to_copy_add_arange_mul_8:
[----:B------:R-:W0:Y:S02]  /*0000*/  LDC R1, c[0x0][0x28] ;  /* 0x00000a00ff017b82 */ /* 0x000e240000000800 */
[----:B------:R-:W1:Y:S01]  /*0010*/  S2R R6, SR_TID.X ;  /* 0x0000000000067919 */ /* 0x000e620000002100 */
[----:B------:R-:W2:Y:S01]  /*0020*/  LDC.64 R2, c[0x0][0x210] ;  /* 0x00008400ff027b82 */ /* 0x000ea20000000a00 */
[----:B------:R-:W3:Y:S01]  /*0030*/  S2R R5, SR_CTAID.X ;  /* 0x0000000000057919 */ /* 0x000ee20000002500 */
[C---:B-1----:R-:W-:Y:S02]  /*0040*/  LOP3.LUT R0, R6.reuse, 0xf, RZ, 0xc0, !PT ;  /* 0x0000000f06007812 */ /* 0x042fe400078ec0ff */
[----:B------:R-:W-:-:S03]  /*0050*/  LOP3.LUT P0, RZ, R6, 0x10, RZ, 0xc0, !PT ;  /* 0x0000001006ff7812 */ /* 0x000fc6000780c0ff */
[----:B---3--:R-:W-:-:S04]  /*0060*/  IMAD R5, R5, 0x10, R0 ;  /* 0x0000001005057824 */ /* 0x008fc800078e0200 */
[C---:B--2---:R-:W-:Y:S01]  /*0070*/  IMAD.WIDE R2, R5.reuse, 0x8, R2 ;  /* 0x0000000805027825 */ /* 0x044fe200078e0202 */
[----:B------:R-:W-:Y:S02]  /*0080*/  I2FP.F32.S32 R0, R5 ;  /* 0x0000000500007245 */ /* 0x000fe40000201400 */
[----:B------:R-:W-:-:S03]  /*0090*/  ISETP.LT.AND P0, PT, R5, 0x10, !P0 ;  /* 0x000000100500780c */ /* 0x000fc60004701270 */
[----:B------:R-:W-:-:S04]  /*00a0*/  FMUL R0, R0, 0.5 ;  /* 0x3f00000000007820 */ /* 0x000fc80000400000 */
[----:B------:R-:W1:Y:S02]  /*00b0*/  F2I.TRUNC.NTZ R4, R0 ;  /* 0x0000000000047305 */ /* 0x000e64000020f100 */
[----:B-1----:R-:W-:-:S04]  /*00c0*/  SHF.R.S32.HI R5, RZ, 0x1f, R4 ;  /* 0x0000001fff057819 */ /* 0x002fc80000011404 */
[----:B------:R-:W-:Y:S05]  /*00d0*/  @!P0 EXIT ;  /* 0x000000000000894d */ /* 0x000fea0003800000 */
[----:B------:R-:W-:Y:S02]  /*00e0*/  ULDC.64 UR4, c[0x0][0x208] ;  /* 0x0000820000047ab9 */ /* 0x000fe40000000a00 */
[----:B------:R-:W-:Y:S01]  /*00f0*/  STG.E.64 desc[UR4][R2.64], R4 ;  /* 0x0000000402007986 */ /* 0x000fe2000c101b04 */
[----:B------:R-:W-:Y:S05]  /*0100*/  EXIT ;  /* 0x000000000000794d */ /* 0x000fea0003800000 */
.L_x_0:
[----:B------:R-:W-:-:S00]  /*0110*/  BRA `(.L_x_0) ;  /* 0xfffffffc00fc7947 */ /* 0x000fc0000383ffff */
[----:B------:R-:W-:-:S00]  /*0120*/  NOP ;  /* 0x0000000000007918 */ /* 0x000fc00000000000 */
        /* <DEDUP_REMOVED lines=13> */
.L_x_1:


//--------------------- .nv.constant0.triton_poi_fused__to_copy_add_arange_mul_8 --------------------------
	.section	.nv.constant0.triton_poi_fused__to_copy_add_arange_mul_8,"a",@progbits
	.sectionflags	@""
	.align	4
.nv.constant0.triton_poi_fused__to_copy_add_arange_mul_8:
	.zero		540
